	.headerflags	@"EF_CUDA_TEXMODE_UNIFIED EF_CUDA_64BIT_ADDRESS EF_CUDA_ACCELERATORS EF_CUDA_SM90 EF_CUDA_VIRTUAL_SM(EF_CUDA_SM90)"
	.elftype	@"ET_EXEC"


//--------------------- .nv.info                  --------------------------
	.section	.nv.info,"",@"SHT_CUDA_INFO"
	.align	4


	//----- nvinfo : EIATTR_REGCOUNT
	.align		4
        /*0000*/ 	.byte	0x04, 0x2f
        /*0002*/ 	.short	(.L_1 - .L_0)
	.align		4
.L_0:
        /*0004*/ 	.word	index@(triton_poi_fused_convolution_relu_threshold_backward_4)
        /*0008*/ 	.word	0x0000000c


	//----- nvinfo : EIATTR_MIN_STACK_SIZE
	.align		4
.L_1:
        /*000c*/ 	.byte	0x04, 0x12
        /*000e*/ 	.short	(.L_3 - .L_2)
	.align		4
.L_2:
        /*0010*/ 	.word	index@(triton_poi_fused_convolution_relu_threshold_backward_4)
        /*0014*/ 	.word	0x00000000


	//----- nvinfo : EIATTR_FRAME_SIZE
	.align		4
.L_3:
        /*0018*/ 	.byte	0x04, 0x11
        /*001a*/ 	.short	(.L_5 - .L_4)
	.align		4
.L_4:
        /*001c*/ 	.word	index@(triton_poi_fused_convolution_relu_threshold_backward_4)
        /*0020*/ 	.word	0x00000000


	//----- nvinfo : EIATTR_MIN_STACK_SIZE
	.align		4
.L_5:
        /*0024*/ 	.byte	0x04, 0x12
        /*0026*/ 	.short	(.L_7 - .L_6)
	.align		4
.L_6:
        /*0028*/ 	.word	index@(triton_poi_fused_convolution_relu_threshold_backward_4)
        /*002c*/ 	.word	0x00000000
.L_7:


//--------------------- .nv.info.triton_poi_fused_convolution_relu_threshold_backward_4 --------------------------
	.section	.nv.info.triton_poi_fused_convolution_relu_threshold_backward_4,"",@"SHT_CUDA_INFO"
	.sectionflags	@""
	.align	4


	//----- nvinfo : EIATTR_CUDA_API_VERSION
	.align		4
        /*0000*/ 	.byte	0x04, 0x37
        /*0002*/ 	.short	(.L_9 - .L_8)
.L_8:
        /*0004*/ 	.word	0x0000007c


	//----- nvinfo : EIATTR_KPARAM_INFO
	.align		4
.L_9:
        /*0008*/ 	.byte	0x04, 0x17
        /*000a*/ 	.short	(.L_11 - .L_10)
.L_10:
        /*000c*/ 	.word	0x00000000
        /*0010*/ 	.short	0x0003
        /*0012*/ 	.short	0x0018
        /*0014*/ 	.byte	0x00, 0xf0, 0x11, 0x00


	//----- nvinfo : EIATTR_KPARAM_INFO
	.align		4
.L_11:
        /*0018*/ 	.byte	0x04, 0x17
        /*001a*/ 	.short	(.L_13 - .L_12)
.L_12:
        /*001c*/ 	.word	0x00000000
        /*0020*/ 	.short	0x0002
        /*0022*/ 	.short	0x0010
        /*0024*/ 	.byte	0x00, 0xf4, 0x21, 0x00


	//----- nvinfo : EIATTR_KPARAM_INFO
	.align		4
.L_13:
        /*0028*/ 	.byte	0x04, 0x17
        /*002a*/ 	.short	(.L_15 - .L_14)
.L_14:
        /*002c*/ 	.word	0x00000000
        /*0030*/ 	.short	0x0001
        /*0032*/ 	.short	0x0008
        /*0034*/ 	.byte	0x00, 0xf4, 0x21, 0x00


	//----- nvinfo : EIATTR_KPARAM_INFO
	.align		4
.L_15:
        /*0038*/ 	.byte	0x04, 0x17
        /*003a*/ 	.short	(.L_17 - .L_16)
.L_16:
        /*003c*/ 	.word	0x00000000
        /*0040*/ 	.short	0x0000
        /*0042*/ 	.short	0x0000
        /*0044*/ 	.byte	0x00, 0xf4, 0x21, 0x00


	//----- nvinfo : EIATTR_SPARSE_MMA_MASK
	.align		4
.L_17:
        /*0048*/ 	.byte	0x03, 0x50
        /*004a*/ 	.short	0x0000


	//----- nvinfo : EIATTR_MAXREG_COUNT
	.align		4
        /*004c*/ 	.byte	0x03, 0x1b
        /*004e*/ 	.short	0x00ff


	//----- nvinfo : EIATTR_EXIT_INSTR_OFFSETS
	.align		4
        /*0050*/ 	.byte	0x04, 0x1c
        /*0052*/ 	.short	(.L_19 - .L_18)


	//   ....[0]....
.L_18:
        /*0054*/ 	.word	0x00000240


	//----- nvinfo : EIATTR_REQNTID
	.align		4
.L_19:
        /*0058*/ 	.byte	0x04, 0x10
        /*005a*/ 	.short	(.L_21 - .L_20)
.L_20:
        /*005c*/ 	.word	0x00000100
        /*0060*/ 	.word	0x00000001
        /*0064*/ 	.word	0x00000001


	//----- nvinfo : EIATTR_CBANK_PARAM_SIZE
	.align		4
.L_21:
        /*0068*/ 	.byte	0x03, 0x19
        /*006a*/ 	.short	0x001c


	//----- nvinfo : EIATTR_PARAM_CBANK
	.align		4
        /*006c*/ 	.byte	0x04, 0x0a
        /*006e*/ 	.short	(.L_23 - .L_22)
	.align		4
.L_22:
        /*0070*/ 	.word	index@(.nv.constant0.triton_poi_fused_convolution_relu_threshold_backward_4)
        /*0074*/ 	.short	0x0210
        /*0076*/ 	.short	0x001c


	//----- nvinfo : EIATTR_SW_WAR
	.align		4
.L_23:
        /*0078*/ 	.byte	0x04, 0x36
        /*007a*/ 	.short	(.L_25 - .L_24)
.L_24:
        /*007c*/ 	.word	0x00000008
.L_25:


//--------------------- .nv.callgraph             --------------------------
	.section	.nv.callgraph,"",@"SHT_CUDA_CALLGRAPH"
	.align	4
	.sectionentsize	8
	.align		4
        /*0000*/ 	.word	0x00000000
	.align		4
        /*0004*/ 	.word	0xffffffff
	.align		4
        /*0008*/ 	.word	0x00000000
	.align		4
        /*000c*/ 	.word	0xfffffffe
	.align		4
        /*0010*/ 	.word	0x00000000
	.align		4
        /*0014*/ 	.word	0xfffffffd
	.align		4
        /*0018*/ 	.word	0x00000000
	.align		4
        /*001c*/ 	.word	0xfffffffc


//--------------------- .text.triton_poi_fused_convolution_relu_threshold_backward_4 --------------------------
	.section	.text.triton_poi_fused_convolution_relu_threshold_backward_4,"ax",@progbits
	.align	128
        .global         triton_poi_fused_convolution_relu_threshold_backward_4
        .type           triton_poi_fused_convolution_relu_threshold_backward_4,@function
        .size           triton_poi_fused_convolution_relu_threshold_backward_4,(.L_x_1 - triton_poi_fused_convolution_relu_threshold_backward_4)
        .other          triton_poi_fused_convolution_relu_threshold_backward_4,@"STO_CUDA_ENTRY STV_DEFAULT"
triton_poi_fused_convolution_relu_threshold_backward_4:
.text.triton_poi_fused_convolution_relu_threshold_backward_4:
[----:B------:R-:W-:Y:S01]  /*0000*/  LDC R1, c[0x0][0x28] ;  /* 0x00000a00ff017b82 */ /* 0x000fe20000000800 */
[----:B------:R-:W1:Y:S07]  /*0010*/  S2R R0, SR_TID.X ;  /* 0x0000000000007919 */ /* 0x000e6e0000002100 */
[----:B------:R-:W2:Y:S01]  /*0020*/  LDC.64 R4, c[0x0][0x218] ;  /* 0x00008600ff047b82 */ /* 0x000ea20000000a00 */
[----:B------:R-:W-:Y:S01]  /*0030*/  ULDC.64 UR4, c[0x0][0x208] ;  /* 0x0000820000047ab9 */ /* 0x000fe20000000a00 */
[----:B------:R-:W-:Y:S01]  /*0040*/  ULDC.64 UR6, c[0x0][0x220] ;  /* 0x0000880000067ab9 */ /* 0x000fe20000000a00 */
[----:B------:R-:W3:Y:S01]  /*0050*/  S2R R7, SR_CTAID.X ;  /* 0x0000000000077919 */ /* 0x000ee20000002500 */
[----:B-1----:R-:W-:Y:S01]  /*0060*/  IMAD.SHL.U32 R0, R0, 0x2, RZ ;  /* 0x0000000200007824 */ /* 0x002fe200078e00ff */
[----:B---3--:R-:W-:-:S04]  /*0070*/  SHF.R.S32.HI R2, RZ, 0x16, R7 ;  /* 0x00000016ff027819 */ /* 0x008fc80000011407 */
[----:B------:R-:W-:Y:S02]  /*0080*/  LOP3.LUT R0, R0, 0x1fe, RZ, 0xc0, !PT ;  /* 0x000001fe00007812 */ /* 0x000fe400078ec0ff */
[----:B------:R-:W-:-:S03]  /*0090*/  SGXT R2, R2, 0x1 ;  /* 0x000000010202781a */ /* 0x000fc60000000200 */
[----:B------:R-:W-:-:S05]  /*00a0*/  IMAD R7, R7, 0x200, R0 ;  /* 0x0000020007077824 */ /* 0x000fca00078e0200 */
[----:B------:R-:W-:Y:S02]  /*00b0*/  LEA.HI R0, R2, R7, RZ, 0xc ;  /* 0x0000000702007211 */ /* 0x000fe400078f60ff */
[----:B------:R-:W1:Y:S02]  /*00c0*/  LDC.64 R2, c[0x0][0x210] ;  /* 0x00008400ff027b82 */ /* 0x000e640000000a00 */
[----:B------:R-:W-:-:S05]  /*00d0*/  SHF.R.S32.HI R0, RZ, 0xc, R0 ;  /* 0x0000000cff007819 */ /* 0x000fca0000011400 */
[----:B------:R-:W-:-:S05]  /*00e0*/  IMAD.HI R6, R0, 0x66666667, RZ ;  /* 0x6666666700067827 */ /* 0x000fca00078e02ff */
[----:B------:R-:W-:-:S04]  /*00f0*/  SHF.R.U32.HI R9, RZ, 0x1f, R6 ;  /* 0x0000001fff097819 */ /* 0x000fc80000011606 */
[----:B------:R-:W-:-:S05]  /*0100*/  LEA.HI.SX32 R9, R6, R9, 0x1b ;  /* 0x0000000906097211 */ /* 0x000fca00078fdaff */
[----:B------:R-:W-:Y:S02]  /*0110*/  IMAD R9, R9, -0x50, R0 ;  /* 0xffffffb009097824 */ /* 0x000fe400078e0200 */
[----:B-1----:R-:W-:-:S04]  /*0120*/  IMAD.WIDE R2, R7, 0x4, R2 ;  /* 0x0000000407027825 */ /* 0x002fc800078e0202 */
[----:B--2---:R-:W-:Y:S02]  /*0130*/  IMAD.WIDE R4, R9, 0x4, R4 ;  /* 0x0000000409047825 */ /* 0x004fe400078e0204 */
[----:B------:R-:W2:Y:S04]  /*0140*/  LDG.E.64 R2, desc[UR4][R2.64] ;  /* 0x0000000402027981 */ /* 0x000ea8000c1e1b00 */
[----:B------:R-:W2:Y:S02]  /*0150*/  LDG.E.EL R4, desc[UR4][R4.64] ;  /* 0x0000000404047981 */ /* 0x000ea4000c2e1900 */
[C-C-:B--2---:R-:W-:Y:S01]  /*0160*/  FADD R0, R2.reuse, R4.reuse ;  /* 0x0000000402007221 */ /* 0x144fe20000000000 */
[----:B------:R-:W-:Y:S01]  /*0170*/  FADD R6, R3, R4 ;  /* 0x0000000403067221 */ /* 0x000fe20000000000 */
[----:B------:R-:W-:-:S02]  /*0180*/  FSETP.GEU.AND P1, PT, R2, -R4, PT ;  /* 0x800000040200720b */ /* 0x000fc40003f2e000 */
[----:B------:R-:W-:Y:S02]  /*0190*/  FSETP.GEU.AND P0, PT, R3, -R4, PT ;  /* 0x800000040300720b */ /* 0x000fe40003f0e000 */
[----:B------:R-:W-:Y:S02]  /*01a0*/  FSEL R0, R0, RZ, P1 ;  /* 0x000000ff00007208 */ /* 0x000fe40000800000 */
[----:B------:R-:W-:Y:S02]  /*01b0*/  FSEL R6, R6, RZ, P0 ;  /* 0x000000ff06067208 */ /* 0x000fe40000000000 */
[----:B------:R-:W-:Y:S02]  /*01c0*/  FSETP.GTU.AND P1, PT, R0, RZ, PT ;  /* 0x000000ff0000720b */ /* 0x000fe40003f2c000 */
[----:B------:R-:W-:Y:S02]  /*01d0*/  FSETP.GTU.AND P0, PT, R6, RZ, PT ;  /* 0x000000ff0600720b */ /* 0x000fe40003f0c000 */
[----:B------:R-:W-:-:S02]  /*01e0*/  SEL R0, RZ, 0x1, P1 ;  /* 0x00000001ff007807 */ /* 0x000fc40000800000 */
[----:B------:R-:W-:Y:S02]  /*01f0*/  SEL R5, RZ, 0x100, P0 ;  /* 0x00000100ff057807 */ /* 0x000fe40000000000 */
[----:B------:R-:W-:-:S03]  /*0200*/  IADD3 R2, P2, R7, UR6, RZ ;  /* 0x0000000607027c10 */ /* 0x000fc6000ff5e0ff */
[----:B------:R-:W-:Y:S01]  /*0210*/  IMAD.IADD R5, R0, 0x1, R5 ;  /* 0x0000000100057824 */ /* 0x000fe200078e0205 */
[----:B------:R-:W-:-:S05]  /*0220*/  LEA.HI.X.SX32 R3, R7, UR7, 0x1, P2 ;  /* 0x0000000707037c11 */ /* 0x000fca00090f0eff */
[----:B------:R-:W-:Y:S01]  /*0230*/  STG.E.U16 desc[UR4][R2.64], R5 ;  /* 0x0000000502007986 */ /* 0x000fe2000c101504 */
[----:B------:R-:W-:Y:S05]  /*0240*/  EXIT ;  /* 0x000000000000794d */ /* 0x000fea0003800000 */
.L_x_0:
[----:B------:R-:W-:-:S00]  /*0250*/  BRA `(.L_x_0) ;  /* 0xfffffffc00fc7947 */ /* 0x000fc0000383ffff */
[----:B------:R-:W-:-:S00]  /*0260*/  NOP ;  /* 0x0000000000007918 */ /* 0x000fc00000000000 */
        /* <DEDUP_REMOVED lines=9> */
.L_x_1:


//--------------------- .nv.constant0.triton_poi_fused_convolution_relu_threshold_backward_4 --------------------------
	.section	.nv.constant0.triton_poi_fused_convolution_relu_threshold_backward_4,"a",@progbits
	.sectionflags	@""
	.align	4
.nv.constant0.triton_poi_fused_convolution_relu_threshold_backward_4:
	.zero		556
